	.headerflags	@"EF_CUDA_TEXMODE_UNIFIED EF_CUDA_64BIT_ADDRESS EF_CUDA_ACCELERATORS EF_CUDA_SM90 EF_CUDA_VIRTUAL_SM(EF_CUDA_SM90)"
	.elftype	@"ET_EXEC"


//--------------------- .nv.info                  --------------------------
	.section	.nv.info,"",@"SHT_CUDA_INFO"
	.align	4


	//----- nvinfo : EIATTR_REGCOUNT
	.align		4
        /*0000*/ 	.byte	0x04, 0x2f
        /*0002*/ 	.short	(.L_1 - .L_0)
	.align		4
.L_0:
        /*0004*/ 	.word	index@(triton_poi_fused_add_1)
        /*0008*/ 	.word	0x0000000c


	//----- nvinfo : EIATTR_MIN_STACK_SIZE
	.align		4
.L_1:
        /*000c*/ 	.byte	0x04, 0x12
        /*000e*/ 	.short	(.L_3 - .L_2)
	.align		4
.L_2:
        /*0010*/ 	.word	index@(triton_poi_fused_add_1)
        /*0014*/ 	.word	0x00000000


	//----- nvinfo : EIATTR_FRAME_SIZE
	.align		4
.L_3:
        /*0018*/ 	.byte	0x04, 0x11
        /*001a*/ 	.short	(.L_5 - .L_4)
	.align		4
.L_4:
        /*001c*/ 	.word	index@(triton_poi_fused_add_1)
        /*0020*/ 	.word	0x00000000


	//----- nvinfo : EIATTR_MIN_STACK_SIZE
	.align		4
.L_5:
        /*0024*/ 	.byte	0x04, 0x12
        /*0026*/ 	.short	(.L_7 - .L_6)
	.align		4
.L_6:
        /*0028*/ 	.word	index@(triton_poi_fused_add_1)
        /*002c*/ 	.word	0x00000000
.L_7:


//--------------------- .nv.info.triton_poi_fused_add_1 --------------------------
	.section	.nv.info.triton_poi_fused_add_1,"",@"SHT_CUDA_INFO"
	.sectionflags	@""
	.align	4


	//----- nvinfo : EIATTR_CUDA_API_VERSION
	.align		4
        /*0000*/ 	.byte	0x04, 0x37
        /*0002*/ 	.short	(.L_9 - .L_8)
.L_8:
        /*0004*/ 	.word	0x0000007c


	//----- nvinfo : EIATTR_KPARAM_INFO
	.align		4
.L_9:
        /*0008*/ 	.byte	0x04, 0x17
        /*000a*/ 	.short	(.L_11 - .L_10)
.L_10:
        /*000c*/ 	.word	0x00000000
        /*0010*/ 	.short	0x0002
        /*0012*/ 	.short	0x0010
        /*0014*/ 	.byte	0x00, 0xf0, 0x11, 0x00


	//----- nvinfo : EIATTR_KPARAM_INFO
	.align		4
.L_11:
        /*0018*/ 	.byte	0x04, 0x17
        /*001a*/ 	.short	(.L_13 - .L_12)
.L_12:
        /*001c*/ 	.word	0x00000000
        /*0020*/ 	.short	0x0001
        /*0022*/ 	.short	0x0008
        /*0024*/ 	.byte	0x00, 0xf4, 0x21, 0x00


	//----- nvinfo : EIATTR_KPARAM_INFO
	.align		4
.L_13:
        /*0028*/ 	.byte	0x04, 0x17
        /*002a*/ 	.short	(.L_15 - .L_14)
.L_14:
        /*002c*/ 	.word	0x00000000
        /*0030*/ 	.short	0x0000
        /*0032*/ 	.short	0x0000
        /*0034*/ 	.byte	0x00, 0xf4, 0x21, 0x00


	//----- nvinfo : EIATTR_SPARSE_MMA_MASK
	.align		4
.L_15:
        /*0038*/ 	.byte	0x03, 0x50
        /*003a*/ 	.short	0x0000


	//----- nvinfo : EIATTR_MAXREG_COUNT
	.align		4
        /*003c*/ 	.byte	0x03, 0x1b
        /*003e*/ 	.short	0x00ff


	//----- nvinfo : EIATTR_EXIT_INSTR_OFFSETS
	.align		4
        /*0040*/ 	.byte	0x04, 0x1c
        /*0042*/ 	.short	(.L_17 - .L_16)


	//   ....[0]....
.L_16:
        /*0044*/ 	.word	0x00000150


	//----- nvinfo : EIATTR_REQNTID
	.align		4
.L_17:
        /*0048*/ 	.byte	0x04, 0x10
        /*004a*/ 	.short	(.L_19 - .L_18)
.L_18:
        /*004c*/ 	.word	0x00000080
        /*0050*/ 	.word	0x00000001
        /*0054*/ 	.word	0x00000001


	//----- nvinfo : EIATTR_CBANK_PARAM_SIZE
	.align		4
.L_19:
        /*0058*/ 	.byte	0x03, 0x19
        /*005a*/ 	.short	0x0014


	//----- nvinfo : EIATTR_PARAM_CBANK
	.align		4
        /*005c*/ 	.byte	0x04, 0x0a
        /*005e*/ 	.short	(.L_21 - .L_20)
	.align		4
.L_20:
        /*0060*/ 	.word	index@(.nv.constant0.triton_poi_fused_add_1)
        /*0064*/ 	.short	0x0210
        /*0066*/ 	.short	0x0014


	//----- nvinfo : EIATTR_SW_WAR
	.align		4
.L_21:
        /*0068*/ 	.byte	0x04, 0x36
        /*006a*/ 	.short	(.L_23 - .L_22)
.L_22:
        /*006c*/ 	.word	0x00000008
.L_23:


//--------------------- .nv.callgraph             --------------------------
	.section	.nv.callgraph,"",@"SHT_CUDA_CALLGRAPH"
	.align	4
	.sectionentsize	8
	.align		4
        /*0000*/ 	.word	0x00000000
	.align		4
        /*0004*/ 	.word	0xffffffff
	.align		4
        /*0008*/ 	.word	0x00000000
	.align		4
        /*000c*/ 	.word	0xfffffffe
	.align		4
        /*0010*/ 	.word	0x00000000
	.align		4
        /*0014*/ 	.word	0xfffffffd
	.align		4
        /*0018*/ 	.word	0x00000000
	.align		4
        /*001c*/ 	.word	0xfffffffc


//--------------------- .text.triton_poi_fused_add_1 --------------------------
	.section	.text.triton_poi_fused_add_1,"ax",@progbits
	.align	128
        .global         triton_poi_fused_add_1
        .type           triton_poi_fused_add_1,@function
        .size           triton_poi_fused_add_1,(.L_x_1 - triton_poi_fused_add_1)
        .other          triton_poi_fused_add_1,@"STO_CUDA_ENTRY STV_DEFAULT"
triton_poi_fused_add_1:
.text.triton_poi_fused_add_1:
[----:B------:R-:W-:Y:S01]  /*0000*/  LDC R1, c[0x0][0x28] ;  /* 0x00000a00ff017b82 */ /* 0x000fe20000000800 */
[----:B------:R-:W1:Y:S07]  /*0010*/  S2R R0, SR_TID.X ;  /* 0x0000000000007919 */ /* 0x000e6e0000002100 */
[----:B------:R-:W2:Y:S01]  /*0020*/  LDC.64 R4, c[0x0][0x218] ;  /* 0x00008600ff047b82 */ /* 0x000ea20000000a00 */
[----:B------:R-:W-:Y:S01]  /*0030*/  ULDC.64 UR4, c[0x0][0x208] ;  /* 0x0000820000047ab9 */ /* 0x000fe20000000a00 */
[----:B------:R-:W3:Y:S06]  /*0040*/  S2R R7, SR_CTAID.X ;  /* 0x0000000000077919 */ /* 0x000eec0000002500 */
[----:B------:R-:W4:Y:S01]  /*0050*/  LDC.64 R2, c[0x0][0x210] ;  /* 0x00008400ff027b82 */ /* 0x000f220000000a00 */
[----:B-1----:R-:W-:Y:S01]  /*0060*/  IMAD.SHL.U32 R0, R0, 0x2, RZ ;  /* 0x0000000200007824 */ /* 0x002fe200078e00ff */
[----:B---3--:R-:W-:-:S04]  /*0070*/  SHF.R.S32.HI R6, RZ, 0x17, R7 ;  /* 0x00000017ff067819 */ /* 0x008fc80000011407 */
[----:B------:R-:W-:-:S04]  /*0080*/  LOP3.LUT R0, R0, 0xfe, RZ, 0xc0, !PT ;  /* 0x000000fe00007812 */ /* 0x000fc800078ec0ff */
[----:B------:R-:W-:Y:S02]  /*0090*/  LEA R7, R7, R0, 0x8 ;  /* 0x0000000007077211 */ /* 0x000fe400078e40ff */
[----:B------:R-:W-:-:S03]  /*00a0*/  SGXT R0, R6, 0x1 ;  /* 0x000000010600781a */ /* 0x000fc60000000200 */
[----:B----4-:R-:W-:Y:S01]  /*00b0*/  IMAD.WIDE R2, R7, 0x4, R2 ;  /* 0x0000000407027825 */ /* 0x010fe200078e0202 */
[----:B------:R-:W-:-:S04]  /*00c0*/  LEA.HI R0, R0, R7, RZ, 0x2 ;  /* 0x0000000700007211 */ /* 0x000fc800078f10ff */
[----:B------:R-:W-:-:S05]  /*00d0*/  LOP3.LUT R0, R0, 0xfffffffc, RZ, 0xc0, !PT ;  /* 0xfffffffc00007812 */ /* 0x000fca00078ec0ff */
[----:B------:R-:W-:Y:S02]  /*00e0*/  IMAD.IADD R9, R7, 0x1, -R0 ;  /* 0x0000000107097824 */ /* 0x000fe400078e0a00 */
[----:B------:R-:W3:Y:S02]  /*00f0*/  LDG.E.64 R6, desc[UR4][R2.64] ;  /* 0x0000000402067981 */ /* 0x000ee4000c1e1b00 */
[----:B--2---:R-:W-:-:S06]  /*0100*/  IMAD.WIDE R4, R9, 0x4, R4 ;  /* 0x0000000409047825 */ /* 0x004fcc00078e0204 */
[----:B------:R-:W3:Y:S02]  /*0110*/  LDG.E.EL.64 R4, desc[UR4][R4.64] ;  /* 0x0000000404047981 */ /* 0x000ee4000c2e1b00 */
[----:B---3--:R-:W-:Y:S01]  /*0120*/  FADD R6, R6, R4 ;  /* 0x0000000406067221 */ /* 0x008fe20000000000 */
[----:B------:R-:W-:-:S05]  /*0130*/  FADD R7, R7, R5 ;  /* 0x0000000507077221 */ /* 0x000fca0000000000 */
[----:B------:R-:W-:Y:S01]  /*0140*/  STG.E.64 desc[UR4][R2.64], R6 ;  /* 0x0000000602007986 */ /* 0x000fe2000c101b04 */
[----:B------:R-:W-:Y:S05]  /*0150*/  EXIT ;  /* 0x000000000000794d */ /* 0x000fea0003800000 */
.L_x_0:
[----:B------:R-:W-:-:S00]  /*0160*/  BRA `(.L_x_0) ;  /* 0xfffffffc00fc7947 */ /* 0x000fc0000383ffff */
[----:B------:R-:W-:-:S00]  /*0170*/  NOP ;  /* 0x0000000000007918 */ /* 0x000fc00000000000 */
        /* <DEDUP_REMOVED lines=8> */
.L_x_1:


//--------------------- .nv.constant0.triton_poi_fused_add_1 --------------------------
	.section	.nv.constant0.triton_poi_fused_add_1,"a",@progbits
	.sectionflags	@""
	.align	4
.nv.constant0.triton_poi_fused_add_1:
	.zero		548
